//
// Generated by NVIDIA NVVM Compiler
//
// Compiler Build ID: CL-36424714
// Cuda compilation tools, release 13.0, V13.0.88
// Based on NVVM 20.0.0
//

.version 9.0
.target sm_100
.address_size 64

	// .globl	_Z6samplev

.visible .entry _Z6samplev()
{


	ret;

}


// ===== COMPILED SASS (sm_100) =====

	.target	sm_100

	.elftype	@"ET_EXEC"


//--------------------- .note.nv.tkinfo           --------------------------
	.section	.note.nv.tkinfo,"",@"SHT_NOTE"
	.sectionflags	@"SHF_NOTE_NV_TKINFO"
	.tkinfo
        /*0018*/ 	.word	0x00000002
        /*0030*/ 	.string	""
        /*0030*/ 	.string	"ptxas"
        /*0030*/ 	.string	"Cuda compilation tools, release 13.0, V13.0.88"
        /*0030*/ 	.string	"Build cuda_13.0.r13.0/compiler.36424714_0"
        /*0030*/ 	.string	"-arch sm_100 -m 64 "



//--------------------- .note.nv.cuinfo           --------------------------
	.section	.note.nv.cuinfo,"",@"SHT_NOTE"
	.sectionflags	@"SHF_NOTE_NV_CUINFO"
        /*0018*/ 	.short	0x0002
        /*001a*/ 	.short	0x0064
        /*001c*/ 	.short	0x0082
	.zero		2


//--------------------- .nv.info                  --------------------------
	.section	.nv.info,"",@"SHT_CUDA_INFO"
	.align	4


	//----- nvinfo : EIATTR_REGCOUNT
	.align		4
        /*0000*/ 	.byte	0x04, 0x2f
        /*0002*/ 	.short	(.L_1 - .L_0)
	.align		4
.L_0:
        /*0004*/ 	.word	index@(_Z6samplev)
        /*0008*/ 	.word	0x00000004


	//----- nvinfo : EIATTR_FRAME_SIZE
	.align		4
.L_1:
        /*000c*/ 	.byte	0x04, 0x11
        /*000e*/ 	.short	(.L_3 - .L_2)
	.align		4
.L_2:
        /*0010*/ 	.word	index@(_Z6samplev)
        /*0014*/ 	.word	0x00000000


	//----- nvinfo : EIATTR_MIN_STACK_SIZE
	.align		4
.L_3:
        /*0018*/ 	.byte	0x04, 0x12
        /*001a*/ 	.short	(.L_5 - .L_4)
	.align		4
.L_4:
        /*001c*/ 	.word	index@(_Z6samplev)
        /*0020*/ 	.word	0x00000000
.L_5:


//--------------------- .nv.compat                --------------------------
	.section	.nv.compat,"",@"SHT_CUDA_COMPAT_INFO"
	.align	4
        /*0000*/ 	.byte	0x02, 0x09, 0x00, 0x00, 0x02, 0x02, 0x01, 0x00, 0x02, 0x05, 0x05, 0x00, 0x03, 0x07, 0x01, 0x01
        /*0010*/ 	.byte	0x02, 0x03, 0x00, 0x00, 0x02, 0x06, 0x01, 0x00, 0x04, 0x0b, 0x08, 0x00, 0x09, 0x00, 0x00, 0x00
        /*0020*/ 	.byte	0x00, 0x00, 0x00, 0x00


//--------------------- .nv.info._Z6samplev       --------------------------
	.section	.nv.info._Z6samplev,"",@"SHT_CUDA_INFO"
	.sectionflags	@""
	.align	4


	//----- nvinfo : EIATTR_CUDA_API_VERSION
	.align		4
        /*0000*/ 	.byte	0x04, 0x37
        /*0002*/ 	.short	(.L_7 - .L_6)
.L_6:
        /*0004*/ 	.word	0x00000082


	//----- nvinfo : EIATTR_SPARSE_MMA_MASK
	.align		4
.L_7:
        /*0008*/ 	.byte	0x03, 0x50
        /*000a*/ 	.short	0x0000


	//----- nvinfo : EIATTR_MAXREG_COUNT
	.align		4
        /*000c*/ 	.byte	0x03, 0x1b
        /*000e*/ 	.short	0x00ff


	//----- nvinfo : EIATTR_MERCURY_ISA_VERSION
	.align		4
        /*0010*/ 	.byte	0x03, 0x5f
        /*0012*/ 	.short	0x0101


	//----- nvinfo : EIATTR_VRC_CTA_INIT_COUNT
	.align		4
        /*0014*/ 	.byte	0x02, 0x4a
	.zero		1
	.zero		1


	//----- nvinfo : EIATTR_EXIT_INSTR_OFFSETS
	.align		4
        /*0018*/ 	.byte	0x04, 0x1c
        /*001a*/ 	.short	(.L_9 - .L_8)


	//   ....[0]....
.L_8:
        /*001c*/ 	.word	0x00000010


	//----- nvinfo : EIATTR_SW_WAR
	.align		4
.L_9:
        /*0020*/ 	.byte	0x04, 0x36
        /*0022*/ 	.short	(.L_11 - .L_10)
.L_10:
        /*0024*/ 	.word	0x00000008
.L_11:


//--------------------- .nv.callgraph             --------------------------
	.section	.nv.callgraph,"",@"SHT_CUDA_CALLGRAPH"
	.align	4
	.sectionentsize	8
	.align		4
        /*0000*/ 	.word	0x00000000
	.align		4
        /*0004*/ 	.word	0xffffffff
	.align		4
        /*0008*/ 	.word	0x00000000
	.align		4
        /*000c*/ 	.word	0xfffffffe
	.align		4
        /*0010*/ 	.word	0x00000000
	.align		4
        /*0014*/ 	.word	0xfffffffd
	.align		4
        /*0018*/ 	.word	0x00000000
	.align		4
        /*001c*/ 	.word	0xfffffffc


//--------------------- .text._Z6samplev          --------------------------
	.section	.text._Z6samplev,"ax",@progbits
	.align	128
        .global         _Z6samplev
        .type           _Z6samplev,@function
        .size           _Z6samplev,(.L_x_1 - _Z6samplev)
        .other          _Z6samplev,@"STO_CUDA_ENTRY STV_DEFAULT"
_Z6samplev:
.text._Z6samplev:
[----:B------:R-:W-:Y:S01]  /*0000*/  LDC R1, c[0x0][0x37c] ;  /* 0x0000df00ff017b82 */ /* 0x000fe20000000800 */
[----:B------:R-:W-:Y:S05]  /*0010*/  EXIT ;  /* 0x000000000000794d */ /* 0x000fea0003800000 */
.L_x_0:
[----:B------:R-:W-:-:S00]  /*0020*/  BRA `(.L_x_0) ;  /* 0xfffffffc00fc7947 */ /* 0x000fc0000383ffff */
[----:B------:R-:W-:-:S00]  /*0030*/  NOP ;  /* 0x0000000000007918 */ /* 0x000fc00000000000 */
        /* <DEDUP_REMOVED lines=12> */
.L_x_1:


//--------------------- .nv.shared.reserved.0     --------------------------
	.section	.nv.shared.reserved.0,"aw",@nobits
	.weak		__nv_reservedSMEM_offset_0_alias
	.size		__nv_reservedSMEM_offset_0_alias, 0, 64
	.other		__nv_reservedSMEM_offset_0_alias,@"STO_CUDA_RESERVED_SHARED STV_DEFAULT"
__nv_reservedSMEM_offset_0_alias:
	.zero		0
	.zero		64


//--------------------- .nv.constant0._Z6samplev  --------------------------
	.section	.nv.constant0._Z6samplev,"a",@progbits
	.sectionflags	@""
	.align	4
.nv.constant0._Z6samplev:
	.zero		896


//--------------------- SYMBOLS --------------------------

	.type		.nv.reservedSmem.offset0,@object
	.size		.nv.reservedSmem.offset0,0x4
